//
// Generated by NVIDIA NVVM Compiler
//
// Compiler Build ID: CL-36424714
// Cuda compilation tools, release 13.0, V13.0.88
// Based on NVVM 20.0.0
//

.version 9.0
.target sm_100
.address_size 64

	// .globl	_Z7fill_1dPii

.visible .entry _Z7fill_1dPii(
	.param .u64 .ptr .align 1 _Z7fill_1dPii_param_0,
	.param .u32 _Z7fill_1dPii_param_1
)
{
	.reg .pred 	%p<2>;
	.reg .b32 	%r<6>;
	.reg .b64 	%rd<5>;

	ld.param.u64 	%rd1, [_Z7fill_1dPii_param_0];
	ld.param.u32 	%r2, [_Z7fill_1dPii_param_1];
	mov.u32 	%r3, %ctaid.x;
	mov.u32 	%r4, %ntid.x;
	mov.u32 	%r5, %tid.x;
	mad.lo.s32 	%r1, %r3, %r4, %r5;
	setp.ge.s32 	%p1, %r1, %r2;
	@%p1 bra 	$L__BB0_2;
	cvta.to.global.u64 	%rd2, %rd1;
	mul.wide.s32 	%rd3, %r1, 4;
	add.s64 	%rd4, %rd2, %rd3;
	st.global.u32 	[%rd4], %r1;
$L__BB0_2:
	ret;

}
	// .globl	_Z16fill_with_stridePii
.visible .entry _Z16fill_with_stridePii(
	.param .u64 .ptr .align 1 _Z16fill_with_stridePii_param_0,
	.param .u32 _Z16fill_with_stridePii_param_1
)
{
	.reg .pred 	%p<7>;
	.reg .b32 	%r<33>;
	.reg .b64 	%rd<11>;

	ld.param.u64 	%rd2, [_Z16fill_with_stridePii_param_0];
	ld.param.u32 	%r12, [_Z16fill_with_stridePii_param_1];
	cvta.to.global.u64 	%rd1, %rd2;
	mov.u32 	%r13, %ctaid.x;
	mov.u32 	%r14, %ntid.x;
	mov.u32 	%r15, %tid.x;
	mad.lo.s32 	%r31, %r13, %r14, %r15;
	mov.u32 	%r16, %nctaid.x;
	mul.lo.s32 	%r2, %r14, %r16;
	setp.ge.s32 	%p1, %r31, %r12;
	@%p1 bra 	$L__BB1_7;
	add.s32 	%r17, %r31, %r2;
	max.s32 	%r18, %r12, %r17;
	setp.lt.s32 	%p2, %r17, %r12;
	selp.u32 	%r19, 1, 0, %p2;
	add.s32 	%r20, %r17, %r19;
	sub.s32 	%r21, %r18, %r20;
	div.u32 	%r22, %r21, %r2;
	add.s32 	%r3, %r22, %r19;
	and.b32  	%r23, %r3, 3;
	setp.eq.s32 	%p3, %r23, 3;
	@%p3 bra 	$L__BB1_4;
	add.s32 	%r24, %r3, 1;
	and.b32  	%r25, %r24, 3;
	neg.s32 	%r29, %r25;
$L__BB1_3:
	.pragma "nounroll";
	mul.wide.s32 	%rd3, %r31, 4;
	add.s64 	%rd4, %rd1, %rd3;
	st.global.u32 	[%rd4], %r31;
	add.s32 	%r31, %r31, %r2;
	add.s32 	%r29, %r29, 1;
	setp.ne.s32 	%p4, %r29, 0;
	@%p4 bra 	$L__BB1_3;
$L__BB1_4:
	setp.lt.u32 	%p5, %r3, 3;
	@%p5 bra 	$L__BB1_7;
	mul.wide.s32 	%rd7, %r2, 4;
$L__BB1_6:
	mul.wide.s32 	%rd5, %r31, 4;
	add.s64 	%rd6, %rd1, %rd5;
	st.global.u32 	[%rd6], %r31;
	add.s32 	%r26, %r31, %r2;
	add.s64 	%rd8, %rd6, %rd7;
	st.global.u32 	[%rd8], %r26;
	add.s32 	%r27, %r26, %r2;
	add.s64 	%rd9, %rd8, %rd7;
	st.global.u32 	[%rd9], %r27;
	add.s32 	%r28, %r27, %r2;
	add.s64 	%rd10, %rd9, %rd7;
	st.global.u32 	[%rd10], %r28;
	add.s32 	%r31, %r28, %r2;
	setp.lt.s32 	%p6, %r31, %r12;
	@%p6 bra 	$L__BB1_6;
$L__BB1_7:
	ret;

}
	// .globl	_Z12fill_segmentPiiii
.visible .entry _Z12fill_segmentPiiii(
	.param .u64 .ptr .align 1 _Z12fill_segmentPiiii_param_0,
	.param .u32 _Z12fill_segmentPiiii_param_1,
	.param .u32 _Z12fill_segmentPiiii_param_2,
	.param .u32 _Z12fill_segmentPiiii_param_3
)
{
	.reg .pred 	%p<2>;
	.reg .b32 	%r<9>;
	.reg .b64 	%rd<5>;

	ld.param.u64 	%rd1, [_Z12fill_segmentPiiii_param_0];
	ld.param.u32 	%r2, [_Z12fill_segmentPiiii_param_1];
	ld.param.u32 	%r4, [_Z12fill_segmentPiiii_param_2];
	ld.param.u32 	%r3, [_Z12fill_segmentPiiii_param_3];
	mov.u32 	%r5, %ctaid.x;
	mov.u32 	%r6, %ntid.x;
	mov.u32 	%r7, %tid.x;
	mad.lo.s32 	%r1, %r5, %r6, %r7;
	setp.ge.s32 	%p1, %r1, %r4;
	@%p1 bra 	$L__BB2_2;
	cvta.to.global.u64 	%rd2, %rd1;
	add.s32 	%r8, %r2, %r1;
	mul.wide.s32 	%rd3, %r8, 4;
	add.s64 	%rd4, %rd2, %rd3;
	st.global.u32 	[%rd4], %r3;
$L__BB2_2:
	ret;

}


// ===== COMPILED SASS (sm_100) =====

	.target	sm_100

	.elftype	@"ET_EXEC"


//--------------------- .note.nv.tkinfo           --------------------------
	.section	.note.nv.tkinfo,"",@"SHT_NOTE"
	.sectionflags	@"SHF_NOTE_NV_TKINFO"
	.tkinfo
        /*0018*/ 	.word	0x00000002
        /*0030*/ 	.string	""
        /*0030*/ 	.string	"ptxas"
        /*0030*/ 	.string	"Cuda compilation tools, release 13.0, V13.0.88"
        /*0030*/ 	.string	"Build cuda_13.0.r13.0/compiler.36424714_0"
        /*0030*/ 	.string	"-arch sm_100 -m 64 "



//--------------------- .note.nv.cuinfo           --------------------------
	.section	.note.nv.cuinfo,"",@"SHT_NOTE"
	.sectionflags	@"SHF_NOTE_NV_CUINFO"
        /*0018*/ 	.short	0x0002
        /*001a*/ 	.short	0x0064
        /*001c*/ 	.short	0x0082
	.zero		2


//--------------------- .nv.info                  --------------------------
	.section	.nv.info,"",@"SHT_CUDA_INFO"
	.align	4


	//----- nvinfo : EIATTR_REGCOUNT
	.align		4
        /*0000*/ 	.byte	0x04, 0x2f
        /*0002*/ 	.short	(.L_1 - .L_0)
	.align		4
.L_0:
        /*0004*/ 	.word	index@(_Z7fill_1dPii)
        /*0008*/ 	.word	0x00000008


	//----- nvinfo : EIATTR_FRAME_SIZE
	.align		4
.L_1:
        /*000c*/ 	.byte	0x04, 0x11
        /*000e*/ 	.short	(.L_3 - .L_2)
	.align		4
.L_2:
        /*0010*/ 	.word	index@(_Z7fill_1dPii)
        /*0014*/ 	.word	0x00000000


	//----- nvinfo : EIATTR_REGCOUNT
	.align		4
.L_3:
        /*0018*/ 	.byte	0x04, 0x2f
        /*001a*/ 	.short	(.L_5 - .L_4)
	.align		4
.L_4:
        /*001c*/ 	.word	index@(_Z16fill_with_stridePii)
        /*0020*/ 	.word	0x00000016


	//----- nvinfo : EIATTR_FRAME_SIZE
	.align		4
.L_5:
        /*0024*/ 	.byte	0x04, 0x11
        /*0026*/ 	.short	(.L_7 - .L_6)
	.align		4
.L_6:
        /*0028*/ 	.word	index@(_Z16fill_with_stridePii)
        /*002c*/ 	.word	0x00000000


	//----- nvinfo : EIATTR_REGCOUNT
	.align		4
.L_7:
        /*0030*/ 	.byte	0x04, 0x2f
        /*0032*/ 	.short	(.L_9 - .L_8)
	.align		4
.L_8:
        /*0034*/ 	.word	index@(_Z12fill_segmentPiiii)
        /*0038*/ 	.word	0x0000000a


	//----- nvinfo : EIATTR_FRAME_SIZE
	.align		4
.L_9:
        /*003c*/ 	.byte	0x04, 0x11
        /*003e*/ 	.short	(.L_11 - .L_10)
	.align		4
.L_10:
        /*0040*/ 	.word	index@(_Z12fill_segmentPiiii)
        /*0044*/ 	.word	0x00000000


	//----- nvinfo : EIATTR_MIN_STACK_SIZE
	.align		4
.L_11:
        /*0048*/ 	.byte	0x04, 0x12
        /*004a*/ 	.short	(.L_13 - .L_12)
	.align		4
.L_12:
        /*004c*/ 	.word	index@(_Z12fill_segmentPiiii)
        /*0050*/ 	.word	0x00000000


	//----- nvinfo : EIATTR_MIN_STACK_SIZE
	.align		4
.L_13:
        /*0054*/ 	.byte	0x04, 0x12
        /*0056*/ 	.short	(.L_15 - .L_14)
	.align		4
.L_14:
        /*0058*/ 	.word	index@(_Z16fill_with_stridePii)
        /*005c*/ 	.word	0x00000000


	//----- nvinfo : EIATTR_MIN_STACK_SIZE
	.align		4
.L_15:
        /*0060*/ 	.byte	0x04, 0x12
        /*0062*/ 	.short	(.L_17 - .L_16)
	.align		4
.L_16:
        /*0064*/ 	.word	index@(_Z7fill_1dPii)
        /*0068*/ 	.word	0x00000000
.L_17:


//--------------------- .nv.compat                --------------------------
	.section	.nv.compat,"",@"SHT_CUDA_COMPAT_INFO"
	.align	4
        /*0000*/ 	.byte	0x02, 0x09, 0x00, 0x00, 0x02, 0x02, 0x01, 0x00, 0x02, 0x05, 0x05, 0x00, 0x03, 0x07, 0x01, 0x01
        /*0010*/ 	.byte	0x02, 0x03, 0x00, 0x00, 0x02, 0x06, 0x01, 0x00, 0x04, 0x0b, 0x08, 0x00, 0x09, 0x00, 0x00, 0x00
        /*0020*/ 	.byte	0x00, 0x00, 0x00, 0x00


//--------------------- .nv.info._Z12fill_segmentPiiii --------------------------
	.section	.nv.info._Z12fill_segmentPiiii,"",@"SHT_CUDA_INFO"
	.sectionflags	@""
	.align	4


	//----- nvinfo : EIATTR_CUDA_API_VERSION
	.align		4
        /*0000*/ 	.byte	0x04, 0x37
        /*0002*/ 	.short	(.L_19 - .L_18)
.L_18:
        /*0004*/ 	.word	0x00000082


	//----- nvinfo : EIATTR_KPARAM_INFO
	.align		4
.L_19:
        /*0008*/ 	.byte	0x04, 0x17
        /*000a*/ 	.short	(.L_21 - .L_20)
.L_20:
        /*000c*/ 	.word	0x00000000
        /*0010*/ 	.short	0x0003
        /*0012*/ 	.short	0x0010
        /*0014*/ 	.byte	0x00, 0xf0, 0x11, 0x00


	//----- nvinfo : EIATTR_KPARAM_INFO
	.align		4
.L_21:
        /*0018*/ 	.byte	0x04, 0x17
        /*001a*/ 	.short	(.L_23 - .L_22)
.L_22:
        /*001c*/ 	.word	0x00000000
        /*0020*/ 	.short	0x0002
        /*0022*/ 	.short	0x000c
        /*0024*/ 	.byte	0x00, 0xf0, 0x11, 0x00


	//----- nvinfo : EIATTR_KPARAM_INFO
	.align		4
.L_23:
        /*0028*/ 	.byte	0x04, 0x17
        /*002a*/ 	.short	(.L_25 - .L_24)
.L_24:
        /*002c*/ 	.word	0x00000000
        /*0030*/ 	.short	0x0001
        /*0032*/ 	.short	0x0008
        /*0034*/ 	.byte	0x00, 0xf0, 0x11, 0x00


	//----- nvinfo : EIATTR_KPARAM_INFO
	.align		4
.L_25:
        /*0038*/ 	.byte	0x04, 0x17
        /*003a*/ 	.short	(.L_27 - .L_26)
.L_26:
        /*003c*/ 	.word	0x00000000
        /*0040*/ 	.short	0x0000
        /*0042*/ 	.short	0x0000
        /*0044*/ 	.byte	0x00, 0xf5, 0x21, 0x00


	//----- nvinfo : EIATTR_SPARSE_MMA_MASK
	.align		4
.L_27:
        /*0048*/ 	.byte	0x03, 0x50
        /*004a*/ 	.short	0x0000


	//----- nvinfo : EIATTR_MAXREG_COUNT
	.align		4
        /*004c*/ 	.byte	0x03, 0x1b
        /*004e*/ 	.short	0x00ff


	//----- nvinfo : EIATTR_MERCURY_ISA_VERSION
	.align		4
        /*0050*/ 	.byte	0x03, 0x5f
        /*0052*/ 	.short	0x0101


	//----- nvinfo : EIATTR_VRC_CTA_INIT_COUNT
	.align		4
        /*0054*/ 	.byte	0x02, 0x4a
	.zero		1
	.zero		1


	//----- nvinfo : EIATTR_EXIT_INSTR_OFFSETS
	.align		4
        /*0058*/ 	.byte	0x04, 0x1c
        /*005a*/ 	.short	(.L_29 - .L_28)


	//   ....[0]....
.L_28:
        /*005c*/ 	.word	0x00000070


	//   ....[1]....
        /*0060*/ 	.word	0x000000f0


	//----- nvinfo : EIATTR_CBANK_PARAM_SIZE
	.align		4
.L_29:
        /*0064*/ 	.byte	0x03, 0x19
        /*0066*/ 	.short	0x0014


	//----- nvinfo : EIATTR_PARAM_CBANK
	.align		4
        /*0068*/ 	.byte	0x04, 0x0a
        /*006a*/ 	.short	(.L_31 - .L_30)
	.align		4
.L_30:
        /*006c*/ 	.word	index@(.nv.constant0._Z12fill_segmentPiiii)
        /*0070*/ 	.short	0x0380
        /*0072*/ 	.short	0x0014


	//----- nvinfo : EIATTR_SW_WAR
	.align		4
.L_31:
        /*0074*/ 	.byte	0x04, 0x36
        /*0076*/ 	.short	(.L_33 - .L_32)
.L_32:
        /*0078*/ 	.word	0x00000008
.L_33:


//--------------------- .nv.info._Z16fill_with_stridePii --------------------------
	.section	.nv.info._Z16fill_with_stridePii,"",@"SHT_CUDA_INFO"
	.sectionflags	@""
	.align	4


	//----- nvinfo : EIATTR_CUDA_API_VERSION
	.align		4
        /*0000*/ 	.byte	0x04, 0x37
        /*0002*/ 	.short	(.L_35 - .L_34)
.L_34:
        /*0004*/ 	.word	0x00000082


	//----- nvinfo : EIATTR_KPARAM_INFO
	.align		4
.L_35:
        /*0008*/ 	.byte	0x04, 0x17
        /*000a*/ 	.short	(.L_37 - .L_36)
.L_36:
        /*000c*/ 	.word	0x00000000
        /*0010*/ 	.short	0x0001
        /*0012*/ 	.short	0x0008
        /*0014*/ 	.byte	0x00, 0xf0, 0x11, 0x00


	//----- nvinfo : EIATTR_KPARAM_INFO
	.align		4
.L_37:
        /*0018*/ 	.byte	0x04, 0x17
        /*001a*/ 	.short	(.L_39 - .L_38)
.L_38:
        /*001c*/ 	.word	0x00000000
        /*0020*/ 	.short	0x0000
        /*0022*/ 	.short	0x0000
        /*0024*/ 	.byte	0x00, 0xf5, 0x21, 0x00


	//----- nvinfo : EIATTR_SPARSE_MMA_MASK
	.align		4
.L_39:
        /*0028*/ 	.byte	0x03, 0x50
        /*002a*/ 	.short	0x0000


	//----- nvinfo : EIATTR_MAXREG_COUNT
	.align		4
        /*002c*/ 	.byte	0x03, 0x1b
        /*002e*/ 	.short	0x00ff


	//----- nvinfo : EIATTR_MERCURY_ISA_VERSION
	.align		4
        /*0030*/ 	.byte	0x03, 0x5f
        /*0032*/ 	.short	0x0101


	//----- nvinfo : EIATTR_VRC_CTA_INIT_COUNT
	.align		4
        /*0034*/ 	.byte	0x02, 0x4a
	.zero		1
	.zero		1


	//----- nvinfo : EIATTR_EXIT_INSTR_OFFSETS
	.align		4
        /*0038*/ 	.byte	0x04, 0x1c
        /*003a*/ 	.short	(.L_41 - .L_40)


	//   ....[0]....
.L_40:
        /*003c*/ 	.word	0x00000090


	//   ....[1]....
        /*0040*/ 	.word	0x00000340


	//   ....[2]....
        /*0044*/ 	.word	0x00000430


	//----- nvinfo : EIATTR_CRS_STACK_SIZE
	.align		4
.L_41:
        /*0048*/ 	.byte	0x04, 0x1e
        /*004a*/ 	.short	(.L_43 - .L_42)
.L_42:
        /*004c*/ 	.word	0x00000000


	//----- nvinfo : EIATTR_CBANK_PARAM_SIZE
	.align		4
.L_43:
        /*0050*/ 	.byte	0x03, 0x19
        /*0052*/ 	.short	0x000c


	//----- nvinfo : EIATTR_PARAM_CBANK
	.align		4
        /*0054*/ 	.byte	0x04, 0x0a
        /*0056*/ 	.short	(.L_45 - .L_44)
	.align		4
.L_44:
        /*0058*/ 	.word	index@(.nv.constant0._Z16fill_with_stridePii)
        /*005c*/ 	.short	0x0380
        /*005e*/ 	.short	0x000c


	//----- nvinfo : EIATTR_SW_WAR
	.align		4
.L_45:
        /*0060*/ 	.byte	0x04, 0x36
        /*0062*/ 	.short	(.L_47 - .L_46)
.L_46:
        /*0064*/ 	.word	0x00000008
.L_47:


//--------------------- .nv.info._Z7fill_1dPii    --------------------------
	.section	.nv.info._Z7fill_1dPii,"",@"SHT_CUDA_INFO"
	.sectionflags	@""
	.align	4


	//----- nvinfo : EIATTR_CUDA_API_VERSION
	.align		4
        /*0000*/ 	.byte	0x04, 0x37
        /*0002*/ 	.short	(.L_49 - .L_48)
.L_48:
        /*0004*/ 	.word	0x00000082


	//----- nvinfo : EIATTR_KPARAM_INFO
	.align		4
.L_49:
        /*0008*/ 	.byte	0x04, 0x17
        /*000a*/ 	.short	(.L_51 - .L_50)
.L_50:
        /*000c*/ 	.word	0x00000000
        /*0010*/ 	.short	0x0001
        /*0012*/ 	.short	0x0008
        /*0014*/ 	.byte	0x00, 0xf0, 0x11, 0x00


	//----- nvinfo : EIATTR_KPARAM_INFO
	.align		4
.L_51:
        /*0018*/ 	.byte	0x04, 0x17
        /*001a*/ 	.short	(.L_53 - .L_52)
.L_52:
        /*001c*/ 	.word	0x00000000
        /*0020*/ 	.short	0x0000
        /*0022*/ 	.short	0x0000
        /*0024*/ 	.byte	0x00, 0xf5, 0x21, 0x00


	//----- nvinfo : EIATTR_SPARSE_MMA_MASK
	.align		4
.L_53:
        /*0028*/ 	.byte	0x03, 0x50
        /*002a*/ 	.short	0x0000


	//----- nvinfo : EIATTR_MAXREG_COUNT
	.align		4
        /*002c*/ 	.byte	0x03, 0x1b
        /*002e*/ 	.short	0x00ff


	//----- nvinfo : EIATTR_MERCURY_ISA_VERSION
	.align		4
        /*0030*/ 	.byte	0x03, 0x5f
        /*0032*/ 	.short	0x0101


	//----- nvinfo : EIATTR_VRC_CTA_INIT_COUNT
	.align		4
        /*0034*/ 	.byte	0x02, 0x4a
	.zero		1
	.zero		1


	//----- nvinfo : EIATTR_EXIT_INSTR_OFFSETS
	.align		4
        /*0038*/ 	.byte	0x04, 0x1c
        /*003a*/ 	.short	(.L_55 - .L_54)


	//   ....[0]....
.L_54:
        /*003c*/ 	.word	0x00000070


	//   ....[1]....
        /*0040*/ 	.word	0x000000c0


	//----- nvinfo : EIATTR_CBANK_PARAM_SIZE
	.align		4
.L_55:
        /*0044*/ 	.byte	0x03, 0x19
        /*0046*/ 	.short	0x000c


	//----- nvinfo : EIATTR_PARAM_CBANK
	.align		4
        /*0048*/ 	.byte	0x04, 0x0a
        /*004a*/ 	.short	(.L_57 - .L_56)
	.align		4
.L_56:
        /*004c*/ 	.word	index@(.nv.constant0._Z7fill_1dPii)
        /*0050*/ 	.short	0x0380
        /*0052*/ 	.short	0x000c


	//----- nvinfo : EIATTR_SW_WAR
	.align		4
.L_57:
        /*0054*/ 	.byte	0x04, 0x36
        /*0056*/ 	.short	(.L_59 - .L_58)
.L_58:
        /*0058*/ 	.word	0x00000008
.L_59:


//--------------------- .nv.callgraph             --------------------------
	.section	.nv.callgraph,"",@"SHT_CUDA_CALLGRAPH"
	.align	4
	.sectionentsize	8
	.align		4
        /*0000*/ 	.word	0x00000000
	.align		4
        /*0004*/ 	.word	0xffffffff
	.align		4
        /*0008*/ 	.word	0x00000000
	.align		4
        /*000c*/ 	.word	0xfffffffe
	.align		4
        /*0010*/ 	.word	0x00000000
	.align		4
        /*0014*/ 	.word	0xfffffffd
	.align		4
        /*0018*/ 	.word	0x00000000
	.align		4
        /*001c*/ 	.word	0xfffffffc


//--------------------- .text._Z12fill_segmentPiiii --------------------------
	.section	.text._Z12fill_segmentPiiii,"ax",@progbits
	.align	128
        .global         _Z12fill_segmentPiiii
        .type           _Z12fill_segmentPiiii,@function
        .size           _Z12fill_segmentPiiii,(.L_x_7 - _Z12fill_segmentPiiii)
        .other          _Z12fill_segmentPiiii,@"STO_CUDA_ENTRY STV_DEFAULT"
_Z12fill_segmentPiiii:
.text._Z12fill_segmentPiiii:
[----:B------:R-:W-:Y:S01]  /*0000*/  LDC R1, c[0x0][0x37c] ;  /* 0x0000df00ff017b82 */ /* 0x000fe20000000800 */
[----:B------:R-:W0:Y:S07]  /*0010*/  S2R R3, SR_TID.X ;  /* 0x0000000000037919 */ /* 0x000e2e0000002100 */
[----:B------:R-:W0:Y:S01]  /*0020*/  S2UR UR4, SR_CTAID.X ;  /* 0x00000000000479c3 */ /* 0x000e220000002500 */
[----:B------:R-:W1:Y:S07]  /*0030*/  LDCU UR5, c[0x0][0x38c] ;  /* 0x00007180ff0577ac */ /* 0x000e6e0008000800 */
[----:B------:R-:W0:Y:S02]  /*0040*/  LDC R0, c[0x0][0x360] ;  /* 0x0000d800ff007b82 */ /* 0x000e240000000800 */
[----:B0-----:R-:W-:-:S05]  /*0050*/  IMAD R0, R0, UR4, R3 ;  /* 0x0000000400007c24 */ /* 0x001fca000f8e0203 */
[----:B-1----:R-:W-:-:S13]  /*0060*/  ISETP.GE.AND P0, PT, R0, UR5, PT ;  /* 0x0000000500007c0c */ /* 0x002fda000bf06270 */
[----:B------:R-:W-:Y:S05]  /*0070*/  @P0 EXIT ;  /* 0x000000000000094d */ /* 0x000fea0003800000 */
[----:B------:R-:W0:Y:S01]  /*0080*/  LDC.64 R2, c[0x0][0x380] ;  /* 0x0000e000ff027b82 */ /* 0x000e220000000a00 */
[----:B------:R-:W1:Y:S01]  /*0090*/  LDCU UR6, c[0x0][0x388] ;  /* 0x00007100ff0677ac */ /* 0x000e620008000800 */
[----:B------:R-:W2:Y:S06]  /*00a0*/  LDCU.64 UR4, c[0x0][0x358] ;  /* 0x00006b00ff0477ac */ /* 0x000eac0008000a00 */
[----:B------:R-:W2:Y:S01]  /*00b0*/  LDC R7, c[0x0][0x390] ;  /* 0x0000e400ff077b82 */ /* 0x000ea20000000800 */
[----:B-1----:R-:W-:-:S05]  /*00c0*/  IADD3 R5, PT, PT, R0, UR6, RZ ;  /* 0x0000000600057c10 */ /* 0x002fca000fffe0ff */
[----:B0-----:R-:W-:-:S05]  /*00d0*/  IMAD.WIDE R2, R5, 0x4, R2 ;  /* 0x0000000405027825 */ /* 0x001fca00078e0202 */
[----:B--2---:R-:W-:Y:S01]  /*00e0*/  STG.E desc[UR4][R2.64], R7 ;  /* 0x0000000702007986 */ /* 0x004fe2000c101904 */
[----:B------:R-:W-:Y:S05]  /*00f0*/  EXIT ;  /* 0x000000000000794d */ /* 0x000fea0003800000 */
.L_x_0:
[----:B------:R-:W-:-:S00]  /*0100*/  BRA `(.L_x_0) ;  /* 0xfffffffc00fc7947 */ /* 0x000fc0000383ffff */
[----:B------:R-:W-:-:S00]  /*0110*/  NOP ;  /* 0x0000000000007918 */ /* 0x000fc00000000000 */
        /* <DEDUP_REMOVED lines=14> */
.L_x_7:


//--------------------- .text._Z16fill_with_stridePii --------------------------
	.section	.text._Z16fill_with_stridePii,"ax",@progbits
	.align	128
        .global         _Z16fill_with_stridePii
        .type           _Z16fill_with_stridePii,@function
        .size           _Z16fill_with_stridePii,(.L_x_8 - _Z16fill_with_stridePii)
        .other          _Z16fill_with_stridePii,@"STO_CUDA_ENTRY STV_DEFAULT"
_Z16fill_with_stridePii:
.text._Z16fill_with_stridePii:
[----:B------:R-:W-:Y:S01]  /*0000*/  LDC R1, c[0x0][0x37c] ;  /* 0x0000df00ff017b82 */ /* 0x000fe20000000800 */
[----:B------:R-:W0:Y:S07]  /*0010*/  S2R R5, SR_TID.X ;  /* 0x0000000000057919 */ /* 0x000e2e0000002100 */
[----:B------:R-:W0:Y:S01]  /*0020*/  S2UR UR4, SR_CTAID.X ;  /* 0x00000000000479c3 */ /* 0x000e220000002500 */
[----:B------:R-:W1:Y:S07]  /*0030*/  LDCU UR6, c[0x0][0x388] ;  /* 0x00007100ff0677ac */ /* 0x000e6e0008000800 */
[----:B------:R-:W0:Y:S01]  /*0040*/  LDC R0, c[0x0][0x360] ;  /* 0x0000d800ff007b82 */ /* 0x000e220000000800 */
[----:B------:R-:W2:Y:S01]  /*0050*/  LDCU UR5, c[0x0][0x370] ;  /* 0x00006e00ff0577ac */ /* 0x000ea20008000800 */
[----:B0-----:R-:W-:-:S02]  /*0060*/  IMAD R5, R0, UR4, R5 ;  /* 0x0000000400057c24 */ /* 0x001fc4000f8e0205 */
[----:B--2---:R-:W-:-:S03]  /*0070*/  IMAD R0, R0, UR5, RZ ;  /* 0x0000000500007c24 */ /* 0x004fc6000f8e02ff */
[----:B-1----:R-:W-:-:S13]  /*0080*/  ISETP.GE.AND P0, PT, R5, UR6, PT ;  /* 0x0000000605007c0c */ /* 0x002fda000bf06270 */
[----:B------:R-:W-:Y:S05]  /*0090*/  @P0 EXIT ;  /* 0x000000000000094d */ /* 0x000fea0003800000 */
[----:B------:R-:W0:Y:S01]  /*00a0*/  I2F.U32.RP R8, R0 ;  /* 0x0000000000087306 */ /* 0x000e220000209000 */
[C---:B------:R-:W-:Y:S01]  /*00b0*/  IADD3 R4, PT, PT, R0.reuse, R5, RZ ;  /* 0x0000000500047210 */ /* 0x040fe20007ffe0ff */
[----:B------:R-:W-:Y:S01]  /*00c0*/  IMAD.MOV R9, RZ, RZ, -R0 ;  /* 0x000000ffff097224 */ /* 0x000fe200078e0a00 */
[----:B------:R-:W-:Y:S01]  /*00d0*/  ISETP.NE.U32.AND P2, PT, R0, RZ, PT ;  /* 0x000000ff0000720c */ /* 0x000fe20003f45070 */
[----:B------:R-:W1:Y:S01]  /*00e0*/  LDCU.64 UR4, c[0x0][0x358] ;  /* 0x00006b00ff0477ac */ /* 0x000e620008000a00 */
[C---:B------:R-:W-:Y:S01]  /*00f0*/  ISETP.GE.AND P0, PT, R4.reuse, UR6, PT ;  /* 0x0000000604007c0c */ /* 0x040fe2000bf06270 */
[----:B------:R-:W-:Y:S01]  /*0100*/  BSSY.RECONVERGENT B0, `(.L_x_1) ;  /* 0x0000023000007945 */ /* 0x000fe20003800200 */
[----:B------:R-:W-:Y:S02]  /*0110*/  VIMNMX R7, PT, PT, R4, UR6, !PT ;  /* 0x0000000604077c48 */ /* 0x000fe4000ffe0100 */
[----:B------:R-:W-:-:S04]  /*0120*/  SEL R6, RZ, 0x1, P0 ;  /* 0x00000001ff067807 */ /* 0x000fc80000000000 */
[----:B------:R-:W-:Y:S01]  /*0130*/  IADD3 R7, PT, PT, R7, -R4, -R6 ;  /* 0x8000000407077210 */ /* 0x000fe20007ffe806 */
[----:B0-----:R-:W0:Y:S02]  /*0140*/  MUFU.RCP R8, R8 ;  /* 0x0000000800087308 */ /* 0x001e240000001000 */
[----:B0-----:R-:W-:-:S06]  /*0150*/  VIADD R2, R8, 0xffffffe ;  /* 0x0ffffffe08027836 */ /* 0x001fcc0000000000 */
[----:B------:R0:W2:Y:S02]  /*0160*/  F2I.FTZ.U32.TRUNC.NTZ R3, R2 ;  /* 0x0000000200037305 */ /* 0x0000a4000021f000 */
[----:B0-----:R-:W-:Y:S02]  /*0170*/  IMAD.MOV.U32 R2, RZ, RZ, RZ ;  /* 0x000000ffff027224 */ /* 0x001fe400078e00ff */
[----:B--2---:R-:W-:-:S04]  /*0180*/  IMAD R9, R9, R3, RZ ;  /* 0x0000000309097224 */ /* 0x004fc800078e02ff */
[----:B------:R-:W-:-:S06]  /*0190*/  IMAD.HI.U32 R8, R3, R9, R2 ;  /* 0x0000000903087227 */ /* 0x000fcc00078e0002 */
[----:B------:R-:W-:-:S05]  /*01a0*/  IMAD.HI.U32 R9, R8, R7, RZ ;  /* 0x0000000708097227 */ /* 0x000fca00078e00ff */
[----:B------:R-:W-:-:S05]  /*01b0*/  IADD3 R2, PT, PT, -R9, RZ, RZ ;  /* 0x000000ff09027210 */ /* 0x000fca0007ffe1ff */
[----:B------:R-:W-:Y:S02]  /*01c0*/  IMAD R7, R0, R2, R7 ;  /* 0x0000000200077224 */ /* 0x000fe400078e0207 */
[----:B------:R-:W0:Y:S03]  /*01d0*/  LDC.64 R2, c[0x0][0x380] ;  /* 0x0000e000ff027b82 */ /* 0x000e260000000a00 */
[----:B------:R-:W-:-:S13]  /*01e0*/  ISETP.GE.U32.AND P0, PT, R7, R0, PT ;  /* 0x000000000700720c */ /* 0x000fda0003f06070 */
[----:B------:R-:W-:Y:S01]  /*01f0*/  @P0 IMAD.IADD R7, R7, 0x1, -R0 ;  /* 0x0000000107070824 */ /* 0x000fe200078e0a00 */
[----:B------:R-:W-:-:S04]  /*0200*/  @P0 IADD3 R9, PT, PT, R9, 0x1, RZ ;  /* 0x0000000109090810 */ /* 0x000fc80007ffe0ff */
[----:B------:R-:W-:-:S13]  /*0210*/  ISETP.GE.U32.AND P1, PT, R7, R0, PT ;  /* 0x000000000700720c */ /* 0x000fda0003f26070 */
[----:B------:R-:W-:Y:S01]  /*0220*/  @P1 VIADD R9, R9, 0x1 ;  /* 0x0000000109091836 */ /* 0x000fe20000000000 */
[----:B------:R-:W-:-:S04]  /*0230*/  @!P2 LOP3.LUT R9, RZ, R0, RZ, 0x33, !PT ;  /* 0x00000000ff09a212 */ /* 0x000fc800078e33ff */
[----:B------:R-:W-:-:S04]  /*0240*/  IADD3 R4, PT, PT, R6, R9, RZ ;  /* 0x0000000906047210 */ /* 0x000fc80007ffe0ff */
[C---:B------:R-:W-:Y:S02]  /*0250*/  LOP3.LUT R6, R4.reuse, 0x3, RZ, 0xc0, !PT ;  /* 0x0000000304067812 */ /* 0x040fe400078ec0ff */
[----:B------:R-:W-:Y:S02]  /*0260*/  ISETP.GE.U32.AND P1, PT, R4, 0x3, PT ;  /* 0x000000030400780c */ /* 0x000fe40003f26070 */
[----:B------:R-:W-:-:S13]  /*0270*/  ISETP.NE.AND P0, PT, R6, 0x3, PT ;  /* 0x000000030600780c */ /* 0x000fda0003f05270 */
[----:B01----:R-:W-:Y:S05]  /*0280*/  @!P0 BRA `(.L_x_2) ;  /* 0x0000000000288947 */ /* 0x003fea0003800000 */
[----:B------:R-:W0:Y:S01]  /*0290*/  LDC.64 R8, c[0x0][0x380] ;  /* 0x0000e000ff087b82 */ /* 0x000e220000000a00 */
[----:B------:R-:W-:-:S05]  /*02a0*/  VIADD R4, R4, 0x1 ;  /* 0x0000000104047836 */ /* 0x000fca0000000000 */
[----:B------:R-:W-:-:S04]  /*02b0*/  LOP3.LUT R4, R4, 0x3, RZ, 0xc0, !PT ;  /* 0x0000000304047812 */ /* 0x000fc800078ec0ff */
[----:B------:R-:W-:-:S07]  /*02c0*/  IADD3 R4, PT, PT, -R4, RZ, RZ ;  /* 0x000000ff04047210 */ /* 0x000fce0007ffe1ff */
.L_x_3:
[----:B------:R-:W-:Y:S02]  /*02d0*/  VIADD R4, R4, 0x1 ;  /* 0x0000000104047836 */ /* 0x000fe40000000000 */
[----:B0-----:R-:W-:-:S03]  /*02e0*/  IMAD.WIDE R6, R5, 0x4, R8 ;  /* 0x0000000405067825 */ /* 0x001fc600078e0208 */
[----:B------:R-:W-:Y:S02]  /*02f0*/  ISETP.NE.AND P0, PT, R4, RZ, PT ;  /* 0x000000ff0400720c */ /* 0x000fe40003f05270 */
[----:B------:R0:W-:Y:S02]  /*0300*/  STG.E desc[UR4][R6.64], R5 ;  /* 0x0000000506007986 */ /* 0x0001e4000c101904 */
[----:B0-----:R-:W-:-:S09]  /*0310*/  IADD3 R5, PT, PT, R0, R5, RZ ;  /* 0x0000000500057210 */ /* 0x001fd20007ffe0ff */
[----:B------:R-:W-:Y:S05]  /*0320*/  @P0 BRA `(.L_x_3) ;  /* 0xfffffffc00e80947 */ /* 0x000fea000383ffff */
.L_x_2:
[----:B------:R-:W-:Y:S05]  /*0330*/  BSYNC.RECONVERGENT B0 ;  /* 0x0000000000007941 */ /* 0x000fea0003800200 */
.L_x_1:
[----:B------:R-:W-:Y:S05]  /*0340*/  @!P1 EXIT ;  /* 0x000000000000994d */ /* 0x000fea0003800000 */
.L_x_4:
[----:B------:R-:W-:-:S04]  /*0350*/  IMAD.WIDE R12, R5, 0x4, R2 ;  /* 0x00000004050c7825 */ /* 0x000fc800078e0202 */
[C---:B------:R-:W-:Y:S01]  /*0360*/  IMAD.IADD R19, R0.reuse, 0x1, R5 ;  /* 0x0000000100137824 */ /* 0x040fe200078e0205 */
[----:B------:R0:W-:Y:S01]  /*0370*/  STG.E desc[UR4][R12.64], R5 ;  /* 0x000000050c007986 */ /* 0x0001e2000c101904 */
[----:B------:R-:W-:-:S03]  /*0380*/  IMAD.WIDE R6, R0, 0x4, R12 ;  /* 0x0000000400067825 */ /* 0x000fc600078e020c */
[C---:B------:R-:W-:Y:S02]  /*0390*/  IADD3 R15, PT, PT, R0.reuse, R19, RZ ;  /* 0x00000013000f7210 */ /* 0x040fe40007ffe0ff */
[----:B------:R1:W-:Y:S01]  /*03a0*/  STG.E desc[UR4][R6.64], R19 ;  /* 0x0000001306007986 */ /* 0x0003e2000c101904 */
[----:B------:R-:W-:-:S04]  /*03b0*/  IMAD.WIDE R8, R0, 0x4, R6 ;  /* 0x0000000400087825 */ /* 0x000fc800078e0206 */
[C---:B------:R-:W-:Y:S01]  /*03c0*/  IMAD.IADD R17, R0.reuse, 0x1, R15 ;  /* 0x0000000100117824 */ /* 0x040fe200078e020f */
[----:B------:R1:W-:Y:S01]  /*03d0*/  STG.E desc[UR4][R8.64], R15 ;  /* 0x0000000f08007986 */ /* 0x0003e2000c101904 */
[----:B------:R-:W-:-:S03]  /*03e0*/  IMAD.WIDE R10, R0, 0x4, R8 ;  /* 0x00000004000a7825 */ /* 0x000fc600078e0208 */
[----:B0-----:R-:W-:Y:S02]  /*03f0*/  IADD3 R5, PT, PT, R0, R17, RZ ;  /* 0x0000001100057210 */ /* 0x001fe40007ffe0ff */
[----:B------:R1:W-:Y:S02]  /*0400*/  STG.E desc[UR4][R10.64], R17 ;  /* 0x000000110a007986 */ /* 0x0003e4000c101904 */
[----:B------:R-:W-:-:S13]  /*0410*/  ISETP.GE.AND P0, PT, R5, UR6, PT ;  /* 0x0000000605007c0c */ /* 0x000fda000bf06270 */
[----:B-1----:R-:W-:Y:S05]  /*0420*/  @!P0 BRA `(.L_x_4) ;  /* 0xfffffffc00c88947 */ /* 0x002fea000383ffff */
[----:B------:R-:W-:Y:S05]  /*0430*/  EXIT ;  /* 0x000000000000794d */ /* 0x000fea0003800000 */
.L_x_5:
        /* <DEDUP_REMOVED lines=12> */
.L_x_8:


//--------------------- .text._Z7fill_1dPii       --------------------------
	.section	.text._Z7fill_1dPii,"ax",@progbits
	.align	128
        .global         _Z7fill_1dPii
        .type           _Z7fill_1dPii,@function
        .size           _Z7fill_1dPii,(.L_x_9 - _Z7fill_1dPii)
        .other          _Z7fill_1dPii,@"STO_CUDA_ENTRY STV_DEFAULT"
_Z7fill_1dPii:
.text._Z7fill_1dPii:
        /* <DEDUP_REMOVED lines=9> */
[----:B------:R-:W1:Y:S01]  /*0090*/  LDCU.64 UR4, c[0x0][0x358] ;  /* 0x00006b00ff0477ac */ /* 0x000e620008000a00 */
[----:B0-----:R-:W-:-:S05]  /*00a0*/  IMAD.WIDE R2, R5, 0x4, R2 ;  /* 0x0000000405027825 */ /* 0x001fca00078e0202 */
[----:B-1----:R-:W-:Y:S01]  /*00b0*/  STG.E desc[UR4][R2.64], R5 ;  /* 0x0000000502007986 */ /* 0x002fe2000c101904 */
[----:B------:R-:W-:Y:S05]  /*00c0*/  EXIT ;  /* 0x000000000000794d */ /* 0x000fea0003800000 */
.L_x_6:
        /* <DEDUP_REMOVED lines=11> */
.L_x_9:


//--------------------- .nv.shared.reserved.0     --------------------------
	.section	.nv.shared.reserved.0,"aw",@nobits
	.weak		__nv_reservedSMEM_offset_0_alias
	.size		__nv_reservedSMEM_offset_0_alias, 0, 64
	.other		__nv_reservedSMEM_offset_0_alias,@"STO_CUDA_RESERVED_SHARED STV_DEFAULT"
__nv_reservedSMEM_offset_0_alias:
	.zero		0
	.zero		64


//--------------------- .nv.constant0._Z12fill_segmentPiiii --------------------------
	.section	.nv.constant0._Z12fill_segmentPiiii,"a",@progbits
	.sectionflags	@""
	.align	4
.nv.constant0._Z12fill_segmentPiiii:
	.zero		916


//--------------------- .nv.constant0._Z16fill_with_stridePii --------------------------
	.section	.nv.constant0._Z16fill_with_stridePii,"a",@progbits
	.sectionflags	@""
	.align	4
.nv.constant0._Z16fill_with_stridePii:
	.zero		908


//--------------------- .nv.constant0._Z7fill_1dPii --------------------------
	.section	.nv.constant0._Z7fill_1dPii,"a",@progbits
	.sectionflags	@""
	.align	4
.nv.constant0._Z7fill_1dPii:
	.zero		908


//--------------------- SYMBOLS --------------------------

	.type		.nv.reservedSmem.offset0,@object
	.size		.nv.reservedSmem.offset0,0x4
